//
// Generated by NVIDIA NVVM Compiler
//
// Compiler Build ID: CL-36424714
// Cuda compilation tools, release 13.0, V13.0.88
// Based on NVVM 20.0.0
//

.version 9.0
.target sm_100
.address_size 64

	// .globl	_Z16jacobiRelaxationPfS_i

.visible .entry _Z16jacobiRelaxationPfS_i(
	.param .u64 .ptr .align 1 _Z16jacobiRelaxationPfS_i_param_0,
	.param .u64 .ptr .align 1 _Z16jacobiRelaxationPfS_i_param_1,
	.param .u32 _Z16jacobiRelaxationPfS_i_param_2
)
{
	.reg .pred 	%p<25>;
	.reg .b32 	%r<43>;
	.reg .b32 	%f<31>;
	.reg .b64 	%rd<24>;

	ld.param.u64 	%rd3, [_Z16jacobiRelaxationPfS_i_param_0];
	ld.param.u64 	%rd4, [_Z16jacobiRelaxationPfS_i_param_1];
	ld.param.u32 	%r10, [_Z16jacobiRelaxationPfS_i_param_2];
	cvta.to.global.u64 	%rd1, %rd3;
	cvta.to.global.u64 	%rd2, %rd4;
	mov.u32 	%r11, %ntid.x;
	mov.u32 	%r12, %ctaid.x;
	mov.u32 	%r13, %tid.x;
	mad.lo.s32 	%r1, %r11, %r12, %r13;
	mov.u32 	%r14, %ntid.y;
	mov.u32 	%r15, %ctaid.y;
	mov.u32 	%r16, %tid.y;
	mad.lo.s32 	%r17, %r14, %r15, %r16;
	mov.u32 	%r18, %ntid.z;
	mov.u32 	%r19, %ctaid.z;
	mov.u32 	%r20, %tid.z;
	mad.lo.s32 	%r3, %r18, %r19, %r20;
	mul.lo.s32 	%r4, %r10, %r3;
	mul.lo.s32 	%r5, %r4, %r10;
	mul.lo.s32 	%r6, %r10, %r17;
	add.s32 	%r7, %r5, %r6;
	add.s32 	%r8, %r7, %r1;
	max.s32 	%r21, %r1, %r17;
	max.s32 	%r22, %r3, %r21;
	setp.ge.s32 	%p1, %r22, %r10;
	@%p1 bra 	$L__BB0_16;
	add.s32 	%r23, %r10, -1;
	setp.ne.s32 	%p2, %r1, %r23;
	setp.ne.s32 	%p3, %r17, %r23;
	and.pred  	%p4, %p2, %p3;
	setp.ne.s32 	%p5, %r3, %r23;
	and.pred  	%p6, %p5, %p4;
	@%p6 bra 	$L__BB0_3;
	mul.wide.s32 	%rd22, %r8, 4;
	add.s64 	%rd23, %rd1, %rd22;
	mov.b32 	%r42, 0;
	st.global.u32 	[%rd23], %r42;
	bra.uni 	$L__BB0_16;
$L__BB0_3:
	add.s32 	%r24, %r3, -1;
	setp.ge.u32 	%p7, %r24, %r10;
	setp.lt.s32 	%p8, %r1, 0;
	or.pred  	%p9, %p8, %p7;
	mov.f32 	%f25, 0f00000000;
	@%p9 bra 	$L__BB0_5;
	sub.s32 	%r25, %r4, %r10;
	add.s32 	%r26, %r6, %r1;
	mad.lo.s32 	%r27, %r25, %r10, %r26;
	mul.wide.u32 	%rd5, %r27, 4;
	add.s64 	%rd6, %rd2, %rd5;
	ld.global.f32 	%f25, [%rd6];
$L__BB0_5:
	setp.lt.s32 	%p10, %r1, 0;
	add.s32 	%r28, %r3, 1;
	setp.ge.u32 	%p11, %r28, %r10;
	or.pred  	%p12, %p10, %p11;
	mov.f32 	%f26, 0f00000000;
	@%p12 bra 	$L__BB0_7;
	add.s32 	%r29, %r4, %r10;
	add.s32 	%r30, %r6, %r1;
	mad.lo.s32 	%r31, %r29, %r10, %r30;
	mul.wide.u32 	%rd7, %r31, 4;
	add.s64 	%rd8, %rd2, %rd7;
	ld.global.f32 	%f26, [%rd8];
$L__BB0_7:
	setp.lt.s32 	%p13, %r1, 0;
	add.f32 	%f5, %f25, %f26;
	add.s32 	%r32, %r17, -1;
	setp.ge.u32 	%p14, %r32, %r10;
	or.pred  	%p15, %p13, %p14;
	mov.f32 	%f27, 0f00000000;
	@%p15 bra 	$L__BB0_9;
	sub.s32 	%r33, %r6, %r10;
	add.s32 	%r34, %r33, %r1;
	add.s32 	%r35, %r34, %r5;
	mul.wide.u32 	%rd9, %r35, 4;
	add.s64 	%rd10, %rd2, %rd9;
	ld.global.f32 	%f27, [%rd10];
$L__BB0_9:
	setp.lt.s32 	%p16, %r1, 0;
	add.f32 	%f8, %f5, %f27;
	add.s32 	%r36, %r17, 1;
	setp.ge.u32 	%p17, %r36, %r10;
	or.pred  	%p18, %p16, %p17;
	mov.f32 	%f28, 0f00000000;
	@%p18 bra 	$L__BB0_11;
	add.s32 	%r37, %r6, %r10;
	add.s32 	%r38, %r37, %r1;
	add.s32 	%r39, %r38, %r5;
	mul.wide.u32 	%rd11, %r39, 4;
	add.s64 	%rd12, %rd2, %rd11;
	ld.global.f32 	%f28, [%rd12];
$L__BB0_11:
	add.f32 	%f11, %f8, %f28;
	setp.lt.s32 	%p19, %r1, 1;
	setp.gt.s32 	%p20, %r1, %r10;
	or.pred  	%p21, %p19, %p20;
	mov.f32 	%f29, 0f00000000;
	@%p21 bra 	$L__BB0_13;
	add.s32 	%r40, %r8, -1;
	mul.wide.u32 	%rd13, %r40, 4;
	add.s64 	%rd14, %rd2, %rd13;
	ld.global.f32 	%f29, [%rd14];
$L__BB0_13:
	add.f32 	%f14, %f11, %f29;
	add.s32 	%r41, %r1, 1;
	setp.lt.s32 	%p22, %r1, -1;
	setp.ge.u32 	%p23, %r41, %r10;
	or.pred  	%p24, %p22, %p23;
	mov.f32 	%f30, 0f00000000;
	@%p24 bra 	$L__BB0_15;
	cvt.s64.s32 	%rd15, %r7;
	cvt.s64.s32 	%rd16, %r1;
	add.s64 	%rd17, %rd15, %rd16;
	shl.b64 	%rd18, %rd17, 2;
	add.s64 	%rd19, %rd2, %rd18;
	ld.global.f32 	%f30, [%rd19+4];
$L__BB0_15:
	add.f32 	%f23, %f14, %f30;
	mul.f32 	%f24, %f23, 0f3F4CCCCD;
	mul.wide.s32 	%rd20, %r8, 4;
	add.s64 	%rd21, %rd1, %rd20;
	st.global.f32 	[%rd21], %f24;
$L__BB0_16:
	ret;

}


// ===== COMPILED SASS (sm_100) =====

	.target	sm_100

	.elftype	@"ET_EXEC"


//--------------------- .note.nv.tkinfo           --------------------------
	.section	.note.nv.tkinfo,"",@"SHT_NOTE"
	.sectionflags	@"SHF_NOTE_NV_TKINFO"
	.tkinfo
        /*0018*/ 	.word	0x00000002
        /*0030*/ 	.string	""
        /*0030*/ 	.string	"ptxas"
        /*0030*/ 	.string	"Cuda compilation tools, release 13.0, V13.0.88"
        /*0030*/ 	.string	"Build cuda_13.0.r13.0/compiler.36424714_0"
        /*0030*/ 	.string	"-arch sm_100 -m 64 "



//--------------------- .note.nv.cuinfo           --------------------------
	.section	.note.nv.cuinfo,"",@"SHT_NOTE"
	.sectionflags	@"SHF_NOTE_NV_CUINFO"
        /*0018*/ 	.short	0x0002
        /*001a*/ 	.short	0x0064
        /*001c*/ 	.short	0x0082
	.zero		2


//--------------------- .nv.info                  --------------------------
	.section	.nv.info,"",@"SHT_CUDA_INFO"
	.align	4


	//----- nvinfo : EIATTR_REGCOUNT
	.align		4
        /*0000*/ 	.byte	0x04, 0x2f
        /*0002*/ 	.short	(.L_1 - .L_0)
	.align		4
.L_0:
        /*0004*/ 	.word	index@(_Z16jacobiRelaxationPfS_i)
        /*0008*/ 	.word	0x0000001c


	//----- nvinfo : EIATTR_FRAME_SIZE
	.align		4
.L_1:
        /*000c*/ 	.byte	0x04, 0x11
        /*000e*/ 	.short	(.L_3 - .L_2)
	.align		4
.L_2:
        /*0010*/ 	.word	index@(_Z16jacobiRelaxationPfS_i)
        /*0014*/ 	.word	0x00000000


	//----- nvinfo : EIATTR_MIN_STACK_SIZE
	.align		4
.L_3:
        /*0018*/ 	.byte	0x04, 0x12
        /*001a*/ 	.short	(.L_5 - .L_4)
	.align		4
.L_4:
        /*001c*/ 	.word	index@(_Z16jacobiRelaxationPfS_i)
        /*0020*/ 	.word	0x00000000
.L_5:


//--------------------- .nv.compat                --------------------------
	.section	.nv.compat,"",@"SHT_CUDA_COMPAT_INFO"
	.align	4
        /*0000*/ 	.byte	0x02, 0x09, 0x00, 0x00, 0x02, 0x02, 0x01, 0x00, 0x02, 0x05, 0x05, 0x00, 0x03, 0x07, 0x01, 0x01
        /*0010*/ 	.byte	0x02, 0x03, 0x00, 0x00, 0x02, 0x06, 0x01, 0x00, 0x04, 0x0b, 0x08, 0x00, 0x09, 0x00, 0x00, 0x00
        /*0020*/ 	.byte	0x00, 0x00, 0x00, 0x00


//--------------------- .nv.info._Z16jacobiRelaxationPfS_i --------------------------
	.section	.nv.info._Z16jacobiRelaxationPfS_i,"",@"SHT_CUDA_INFO"
	.sectionflags	@""
	.align	4


	//----- nvinfo : EIATTR_CUDA_API_VERSION
	.align		4
        /*0000*/ 	.byte	0x04, 0x37
        /*0002*/ 	.short	(.L_7 - .L_6)
.L_6:
        /*0004*/ 	.word	0x00000082


	//----- nvinfo : EIATTR_KPARAM_INFO
	.align		4
.L_7:
        /*0008*/ 	.byte	0x04, 0x17
        /*000a*/ 	.short	(.L_9 - .L_8)
.L_8:
        /*000c*/ 	.word	0x00000000
        /*0010*/ 	.short	0x0002
        /*0012*/ 	.short	0x0010
        /*0014*/ 	.byte	0x00, 0xf0, 0x11, 0x00


	//----- nvinfo : EIATTR_KPARAM_INFO
	.align		4
.L_9:
        /*0018*/ 	.byte	0x04, 0x17
        /*001a*/ 	.short	(.L_11 - .L_10)
.L_10:
        /*001c*/ 	.word	0x00000000
        /*0020*/ 	.short	0x0001
        /*0022*/ 	.short	0x0008
        /*0024*/ 	.byte	0x00, 0xf5, 0x21, 0x00


	//----- nvinfo : EIATTR_KPARAM_INFO
	.align		4
.L_11:
        /*0028*/ 	.byte	0x04, 0x17
        /*002a*/ 	.short	(.L_13 - .L_12)
.L_12:
        /*002c*/ 	.word	0x00000000
        /*0030*/ 	.short	0x0000
        /*0032*/ 	.short	0x0000
        /*0034*/ 	.byte	0x00, 0xf5, 0x21, 0x00


	//----- nvinfo : EIATTR_SPARSE_MMA_MASK
	.align		4
.L_13:
        /*0038*/ 	.byte	0x03, 0x50
        /*003a*/ 	.short	0x0000


	//----- nvinfo : EIATTR_MAXREG_COUNT
	.align		4
        /*003c*/ 	.byte	0x03, 0x1b
        /*003e*/ 	.short	0x00ff


	//----- nvinfo : EIATTR_MERCURY_ISA_VERSION
	.align		4
        /*0040*/ 	.byte	0x03, 0x5f
        /*0042*/ 	.short	0x0101


	//----- nvinfo : EIATTR_VRC_CTA_INIT_COUNT
	.align		4
        /*0044*/ 	.byte	0x02, 0x4a
	.zero		1
	.zero		1


	//----- nvinfo : EIATTR_EXIT_INSTR_OFFSETS
	.align		4
        /*0048*/ 	.byte	0x04, 0x1c
        /*004a*/ 	.short	(.L_15 - .L_14)


	//   ....[0]....
.L_14:
        /*004c*/ 	.word	0x00000100


	//   ....[1]....
        /*0050*/ 	.word	0x000001d0


	//   ....[2]....
        /*0054*/ 	.word	0x00000600


	//----- nvinfo : EIATTR_CBANK_PARAM_SIZE
	.align		4
.L_15:
        /*0058*/ 	.byte	0x03, 0x19
        /*005a*/ 	.short	0x0014


	//----- nvinfo : EIATTR_PARAM_CBANK
	.align		4
        /*005c*/ 	.byte	0x04, 0x0a
        /*005e*/ 	.short	(.L_17 - .L_16)
	.align		4
.L_16:
        /*0060*/ 	.word	index@(.nv.constant0._Z16jacobiRelaxationPfS_i)
        /*0064*/ 	.short	0x0380
        /*0066*/ 	.short	0x0014


	//----- nvinfo : EIATTR_SW_WAR
	.align		4
.L_17:
        /*0068*/ 	.byte	0x04, 0x36
        /*006a*/ 	.short	(.L_19 - .L_18)
.L_18:
        /*006c*/ 	.word	0x00000008
.L_19:


//--------------------- .nv.callgraph             --------------------------
	.section	.nv.callgraph,"",@"SHT_CUDA_CALLGRAPH"
	.align	4
	.sectionentsize	8
	.align		4
        /*0000*/ 	.word	0x00000000
	.align		4
        /*0004*/ 	.word	0xffffffff
	.align		4
        /*0008*/ 	.word	0x00000000
	.align		4
        /*000c*/ 	.word	0xfffffffe
	.align		4
        /*0010*/ 	.word	0x00000000
	.align		4
        /*0014*/ 	.word	0xfffffffd
	.align		4
        /*0018*/ 	.word	0x00000000
	.align		4
        /*001c*/ 	.word	0xfffffffc


//--------------------- .text._Z16jacobiRelaxationPfS_i --------------------------
	.section	.text._Z16jacobiRelaxationPfS_i,"ax",@progbits
	.align	128
        .global         _Z16jacobiRelaxationPfS_i
        .type           _Z16jacobiRelaxationPfS_i,@function
        .size           _Z16jacobiRelaxationPfS_i,(.L_x_1 - _Z16jacobiRelaxationPfS_i)
        .other          _Z16jacobiRelaxationPfS_i,@"STO_CUDA_ENTRY STV_DEFAULT"
_Z16jacobiRelaxationPfS_i:
.text._Z16jacobiRelaxationPfS_i:
[----:B------:R-:W-:Y:S01]  /*0000*/  LDC R1, c[0x0][0x37c] ;  /* 0x0000df00ff017b82 */ /* 0x000fe20000000800 */
[----:B------:R-:W0:Y:S01]  /*0010*/  S2R R14, SR_CTAID.X ;  /* 0x00000000000e7919 */ /* 0x000e220000002500 */
[----:B------:R-:W0:Y:S06]  /*0020*/  LDCU UR4, c[0x0][0x360] ;  /* 0x00006c00ff0477ac */ /* 0x000e2c0008000800 */
[----:B------:R-:W1:Y:S01]  /*0030*/  LDC R13, c[0x0][0x390] ;  /* 0x0000e400ff0d7b82 */ /* 0x000e620000000800 */
[----:B------:R-:W0:Y:S01]  /*0040*/  S2R R3, SR_TID.X ;  /* 0x0000000000037919 */ /* 0x000e220000002100 */
[----:B------:R-:W2:Y:S01]  /*0050*/  LDCU UR5, c[0x0][0x364] ;  /* 0x00006c80ff0577ac */ /* 0x000ea20008000800 */
[----:B------:R-:W2:Y:S01]  /*0060*/  S2R R11, SR_CTAID.Y ;  /* 0x00000000000b7919 */ /* 0x000ea20000002600 */
[----:B------:R-:W3:Y:S01]  /*0070*/  LDCU UR6, c[0x0][0x368] ;  /* 0x00006d00ff0677ac */ /* 0x000ee20008000800 */
[----:B------:R-:W2:Y:S01]  /*0080*/  S2R R0, SR_TID.Y ;  /* 0x0000000000007919 */ /* 0x000ea20000002200 */
[----:B------:R-:W3:Y:S01]  /*0090*/  S2R R4, SR_CTAID.Z ;  /* 0x0000000000047919 */ /* 0x000ee20000002700 */
[----:B------:R-:W3:Y:S01]  /*00a0*/  S2R R5, SR_TID.Z ;  /* 0x0000000000057919 */ /* 0x000ee20000002300 */
[----:B0-----:R-:W-:-:S02]  /*00b0*/  IMAD R14, R14, UR4, R3 ;  /* 0x000000040e0e7c24 */ /* 0x001fc4000f8e0203 */
[----:B--2---:R-:W-:Y:S02]  /*00c0*/  IMAD R11, R11, UR5, R0 ;  /* 0x000000050b0b7c24 */ /* 0x004fe4000f8e0200 */
[----:B---3--:R-:W-:-:S05]  /*00d0*/  IMAD R4, R4, UR6, R5 ;  /* 0x0000000604047c24 */ /* 0x008fca000f8e0205 */
[----:B------:R-:W-:-:S04]  /*00e0*/  VIMNMX3 R0, R14, R11, R4, !PT ;  /* 0x0000000b0e00720f */ /* 0x000fc80007800104 */
[----:B-1----:R-:W-:-:S13]  /*00f0*/  ISETP.GE.AND P0, PT, R0, R13, PT ;  /* 0x0000000d0000720c */ /* 0x002fda0003f06270 */
[----:B------:R-:W-:Y:S05]  /*0100*/  @P0 EXIT ;  /* 0x000000000000094d */ /* 0x000fea0003800000 */
[----:B------:R-:W-:Y:S01]  /*0110*/  IADD3 R3, PT, PT, R13, -0x1, RZ ;  /* 0xffffffff0d037810 */ /* 0x000fe20007ffe0ff */
[----:B------:R-:W-:Y:S01]  /*0120*/  IMAD R16, R4, R13, RZ ;  /* 0x0000000d04107224 */ /* 0x000fe200078e02ff */
[----:B------:R-:W0:Y:S02]  /*0130*/  LDCU.64 UR4, c[0x0][0x358] ;  /* 0x00006b00ff0477ac */ /* 0x000e240008000a00 */
[C---:B------:R-:W-:Y:S01]  /*0140*/  ISETP.NE.AND P0, PT, R11.reuse, R3, PT ;  /* 0x000000030b00720c */ /* 0x040fe20003f05270 */
[----:B------:R-:W-:-:S03]  /*0150*/  IMAD.IADD R10, R11, 0x1, R16 ;  /* 0x000000010b0a7824 */ /* 0x000fc600078e0210 */
[----:B------:R-:W-:Y:S01]  /*0160*/  ISETP.NE.AND P0, PT, R14, R3, P0 ;  /* 0x000000030e00720c */ /* 0x000fe20000705270 */
[----:B------:R-:W-:-:S03]  /*0170*/  IMAD R10, R10, R13, RZ ;  /* 0x0000000d0a0a7224 */ /* 0x000fc600078e02ff */
[----:B------:R-:W-:Y:S02]  /*0180*/  ISETP.NE.AND P0, PT, R4, R3, P0 ;  /* 0x000000030400720c */ /* 0x000fe40000705270 */
[----:B------:R-:W-:-:S11]  /*0190*/  IADD3 R0, PT, PT, R14, R10, RZ ;  /* 0x0000000a0e007210 */ /* 0x000fd60007ffe0ff */
[----:B------:R-:W1:Y:S02]  /*01a0*/  @!P0 LDC.64 R2, c[0x0][0x380] ;  /* 0x0000e000ff028b82 */ /* 0x000e640000000a00 */
[----:B-1----:R-:W-:-:S05]  /*01b0*/  @!P0 IMAD.WIDE R2, R0, 0x4, R2 ;  /* 0x0000000400028825 */ /* 0x002fca00078e0202 */
[----:B0-----:R0:W-:Y:S01]  /*01c0*/  @!P0 STG.E desc[UR4][R2.64], RZ ;  /* 0x000000ff02008986 */ /* 0x0011e2000c101904 */
[----:B------:R-:W-:Y:S05]  /*01d0*/  @!P0 EXIT ;  /* 0x000000000000894d */ /* 0x000fea0003800000 */
[C---:B0-----:R-:W-:Y:S01]  /*01e0*/  VIADD R2, R4.reuse, 0xffffffff ;  /* 0xffffffff04027836 */ /* 0x041fe20000000000 */
[----:B------:R-:W-:Y:S01]  /*01f0*/  IADD3 R4, PT, PT, R4, 0x1, RZ ;  /* 0x0000000104047810 */ /* 0x000fe20007ffe0ff */
[----:B------:R-:W-:Y:S01]  /*0200*/  HFMA2 R12, -RZ, RZ, 0, 0 ;  /* 0x00000000ff0c7431 */ /* 0x000fe200000001ff */
[-C--:B------:R-:W-:Y:S02]  /*0210*/  ISETP.GT.AND P5, PT, R14, R13.reuse, PT ;  /* 0x0000000d0e00720c */ /* 0x080fe40003fa4270 */
[-C--:B------:R-:W-:Y:S01]  /*0220*/  ISETP.GE.U32.AND P0, PT, R2, R13.reuse, PT ;  /* 0x0000000d0200720c */ /* 0x080fe20003f06070 */
[----:B------:R-:W-:Y:S01]  /*0230*/  VIADD R2, R11, 0xffffffff ;  /* 0xffffffff0b027836 */ /* 0x000fe20000000000 */
[----:B------:R-:W-:Y:S02]  /*0240*/  ISETP.GE.U32.AND P3, PT, R4, R13, PT ;  /* 0x0000000d0400720c */ /* 0x000fe40003f66070 */
[C---:B------:R-:W-:Y:S02]  /*0250*/  ISETP.LT.OR P0, PT, R14.reuse, RZ, P0 ;  /* 0x000000ff0e00720c */ /* 0x040fe40000701670 */
[----:B------:R-:W-:-:S02]  /*0260*/  ISETP.LT.OR P3, PT, R14, RZ, P3 ;  /* 0x000000ff0e00720c */ /* 0x000fc40001f61670 */
[C---:B------:R-:W-:Y:S02]  /*0270*/  IADD3 R4, PT, PT, R11.reuse, 0x1, RZ ;  /* 0x000000010b047810 */ /* 0x040fe40007ffe0ff */
[-C--:B------:R-:W-:Y:S01]  /*0280*/  ISETP.GE.U32.AND P2, PT, R2, R13.reuse, PT ;  /* 0x0000000d0200720c */ /* 0x080fe20003f46070 */
[----:B------:R-:W-:Y:S01]  /*0290*/  VIADD R2, R14, 0x1 ;  /* 0x000000010e027836 */ /* 0x000fe20000000000 */
[-C--:B------:R-:W-:Y:S02]  /*02a0*/  ISETP.GE.U32.AND P1, PT, R4, R13.reuse, PT ;  /* 0x0000000d0400720c */ /* 0x080fe40003f26070 */
[----:B------:R-:W-:Y:S02]  /*02b0*/  ISETP.LT.OR P2, PT, R14, RZ, P2 ;  /* 0x000000ff0e00720c */ /* 0x000fe40001741670 */
[-C--:B------:R-:W-:Y:S01]  /*02c0*/  ISETP.GE.U32.AND P4, PT, R2, R13.reuse, PT ;  /* 0x0000000d0200720c */ /* 0x080fe20003f86070 */
[----:B------:R-:W0:Y:S01]  /*02d0*/  @!P0 LDC.64 R20, c[0x0][0x388] ;  /* 0x0000e200ff148b82 */ /* 0x000e220000000a00 */
[C---:B------:R-:W-:Y:S01]  /*02e0*/  ISETP.LT.OR P1, PT, R14.reuse, RZ, P1 ;  /* 0x000000ff0e00720c */ /* 0x040fe20000f21670 */
[CCC-:B------:R-:W-:Y:S01]  /*02f0*/  @!P0 IMAD R3, R11.reuse, R13.reuse, R14.reuse ;  /* 0x0000000d0b038224 */ /* 0x1c0fe200078e020e */
[----:B------:R-:W-:Y:S01]  /*0300*/  ISETP.LT.OR P5, PT, R14, 0x1, P5 ;  /* 0x000000010e00780c */ /* 0x000fe20002fa1670 */
[----:B------:R-:W-:Y:S01]  /*0310*/  @!P3 IMAD.IADD R8, R16, 0x1, R13 ;  /* 0x000000011008b824 */ /* 0x000fe200078e020d */
[----:B------:R-:W-:Y:S01]  /*0320*/  ISETP.LT.OR P4, PT, R14, -0x1, P4 ;  /* 0xffffffff0e00780c */ /* 0x000fe20002781670 */
[-C--:B------:R-:W-:Y:S01]  /*0330*/  @!P3 IMAD R17, R11, R13.reuse, R14 ;  /* 0x0000000d0b11b224 */ /* 0x080fe200078e020e */
[-C--:B------:R-:W-:Y:S01]  /*0340*/  @!P0 IADD3 R2, PT, PT, R16, -R13.reuse, RZ ;  /* 0x8000000d10028210 */ /* 0x080fe20007ffe0ff */
[----:B------:R-:W1:Y:S02]  /*0350*/  @!P3 LDC.64 R18, c[0x0][0x388] ;  /* 0x0000e200ff12bb82 */ /* 0x000e640000000a00 */
[----:B------:R-:W-:-:S02]  /*0360*/  @!P3 IMAD R17, R8, R13, R17 ;  /* 0x0000000d0811b224 */ /* 0x000fc400078e0211 */
[-C--:B------:R-:W-:Y:S02]  /*0370*/  @!P0 IMAD R15, R2, R13.reuse, R3 ;  /* 0x0000000d020f8224 */ /* 0x080fe400078e0203 */
[CCC-:B------:R-:W-:Y:S02]  /*0380*/  @!P2 IMAD R23, R11.reuse, R13.reuse, -R13.reuse ;  /* 0x0000000d0b17a224 */ /* 0x1c0fe400078e0a0d */
[----:B------:R-:W2:Y:S01]  /*0390*/  @!P2 LDC.64 R6, c[0x0][0x388] ;  /* 0x0000e200ff06ab82 */ /* 0x000ea20000000a00 */
[----:B------:R-:W-:Y:S02]  /*03a0*/  @!P1 IMAD R11, R11, R13, R13 ;  /* 0x0000000d0b0b9224 */ /* 0x000fe400078e020d */
[----:B------:R-:W-:-:S05]  /*03b0*/  @!P2 IADD3 R23, PT, PT, R14, R23, RZ ;  /* 0x000000170e17a210 */ /* 0x000fca0007ffe0ff */
[----:B------:R-:W3:Y:S01]  /*03c0*/  @!P1 LDC.64 R4, c[0x0][0x388] ;  /* 0x0000e200ff049b82 */ /* 0x000ee20000000a00 */
[----:B0-----:R-:W-:Y:S01]  /*03d0*/  @!P0 IMAD.WIDE.U32 R20, R15, 0x4, R20 ;  /* 0x000000040f148825 */ /* 0x001fe200078e0014 */
[----:B------:R-:W-:-:S03]  /*03e0*/  @!P4 SHF.R.S32.HI R25, RZ, 0x1f, R14 ;  /* 0x0000001fff19c819 */ /* 0x000fc6000001140e */
[C---:B------:R-:W-:Y:S01]  /*03f0*/  @!P1 IMAD.IADD R15, R14.reuse, 0x1, R11 ;  /* 0x000000010e0f9824 */ /* 0x040fe200078e020b */
[----:B------:R-:W4:Y:S02]  /*0400*/  @!P0 LDG.E R12, desc[UR4][R20.64] ;  /* 0x00000004140c8981 */ /* 0x000f24000c1e1900 */
[----:B------:R-:W0:Y:S08]  /*0410*/  @!P5 LDC.64 R2, c[0x0][0x388] ;  /* 0x0000e200ff02db82 */ /* 0x000e300000000a00 */
[----:B------:R-:W5:Y:S01]  /*0420*/  @!P4 LDC.64 R8, c[0x0][0x388] ;  /* 0x0000e200ff08cb82 */ /* 0x000f620000000a00 */
[----:B------:R-:W-:Y:S01]  /*0430*/  @!P4 IADD3 R14, P0, PT, R14, R10, RZ ;  /* 0x0000000a0e0ec210 */ /* 0x000fe20007f1e0ff */
[----:B-1----:R-:W-:Y:S01]  /*0440*/  @!P3 IMAD.WIDE.U32 R18, R17, 0x4, R18 ;  /* 0x000000041112b825 */ /* 0x002fe200078e0012 */
[----:B------:R-:W-:-:S03]  /*0450*/  MOV R11, RZ ;  /* 0x000000ff000b7202 */ /* 0x000fc60000000f00 */
[----:B------:R-:W-:Y:S01]  /*0460*/  @!P2 IMAD R23, R16, R13, R23 ;  /* 0x0000000d1017a224 */ /* 0x000fe200078e0217 */
[----:B------:R-:W-:Y:S01]  /*0470*/  @!P4 LEA.HI.X.SX32 R25, R10, R25, 0x1, P0 ;  /* 0x000000190a19c211 */ /* 0x000fe200000f0eff */
[----:B------:R-:W-:Y:S02]  /*0480*/  @!P1 IMAD R15, R16, R13, R15 ;  /* 0x0000000d100f9224 */ /* 0x000fe400078e020f */
[----:B------:R-:W-:Y:S02]  /*0490*/  HFMA2 R10, -RZ, RZ, 0, 0 ;  /* 0x00000000ff0a7431 */ /* 0x000fe400000001ff */
[----:B------:R-:W-:Y:S01]  /*04a0*/  IMAD.MOV.U32 R13, RZ, RZ, RZ ;  /* 0x000000ffff0d7224 */ /* 0x000fe200078e00ff */
[----:B------:R-:W4:Y:S01]  /*04b0*/  @!P3 LDG.E R11, desc[UR4][R18.64] ;  /* 0x00000004120bb981 */ /* 0x000f22000c1e1900 */
[----:B--2---:R-:W-:Y:S01]  /*04c0*/  @!P2 IMAD.WIDE.U32 R6, R23, 0x4, R6 ;  /* 0x000000041706a825 */ /* 0x004fe200078e0006 */
[----:B------:R-:W-:-:S03]  /*04d0*/  @!P5 IADD3 R17, PT, PT, R0, -0x1, RZ ;  /* 0xffffffff0011d810 */ /* 0x000fc60007ffe0ff */
[----:B---3--:R-:W-:Y:S01]  /*04e0*/  @!P1 IMAD.WIDE.U32 R4, R15, 0x4, R4 ;  /* 0x000000040f049825 */ /* 0x008fe200078e0004 */
[----:B------:R-:W2:Y:S03]  /*04f0*/  @!P2 LDG.E R13, desc[UR4][R6.64] ;  /* 0x00000004060da981 */ /* 0x000ea6000c1e1900 */
[----:B0-----:R-:W-:Y:S01]  /*0500*/  @!P5 IMAD.WIDE.U32 R2, R17, 0x4, R2 ;  /* 0x000000041102d825 */ /* 0x001fe200078e0002 */
[----:B------:R-:W-:Y:S01]  /*0510*/  CS2R R16, SRZ ;  /* 0x0000000000107805 */ /* 0x000fe2000001ff00 */
[----:B------:R-:W3:Y:S01]  /*0520*/  @!P1 LDG.E R10, desc[UR4][R4.64] ;  /* 0x00000004040a9981 */ /* 0x000ee2000c1e1900 */
[----:B-----5:R-:W-:-:S04]  /*0530*/  @!P4 LEA R8, P0, R14, R8, 0x2 ;  /* 0x000000080e08c211 */ /* 0x020fc800078010ff */
[----:B------:R-:W5:Y:S01]  /*0540*/  @!P5 LDG.E R16, desc[UR4][R2.64] ;  /* 0x000000040210d981 */ /* 0x000f62000c1e1900 */
[----:B------:R-:W-:Y:S02]  /*0550*/  @!P4 LEA.HI.X R9, R14, R9, R25, 0x2, P0 ;  /* 0x000000090e09c211 */ /* 0x000fe400000f1419 */
[----:B------:R-:W0:Y:S03]  /*0560*/  LDC.64 R14, c[0x0][0x380] ;  /* 0x0000e000ff0e7b82 */ /* 0x000e260000000a00 */
[----:B------:R-:W5:Y:S01]  /*0570*/  @!P4 LDG.E R17, desc[UR4][R8.64+0x4] ;  /* 0x000004040811c981 */ /* 0x000f62000c1e1900 */
[----:B0-----:R-:W-:-:S04]  /*0580*/  IMAD.WIDE R14, R0, 0x4, R14 ;  /* 0x00000004000e7825 */ /* 0x001fc800078e020e */
[----:B----4-:R-:W-:-:S04]  /*0590*/  FADD R12, R11, R12 ;  /* 0x0000000c0b0c7221 */ /* 0x010fc80000000000 */
[----:B--2---:R-:W-:-:S04]  /*05a0*/  FADD R13, R12, R13 ;  /* 0x0000000d0c0d7221 */ /* 0x004fc80000000000 */
[----:B---3--:R-:W-:-:S04]  /*05b0*/  FADD R13, R13, R10 ;  /* 0x0000000a0d0d7221 */ /* 0x008fc80000000000 */
[----:B-----5:R-:W-:-:S04]  /*05c0*/  FADD R16, R13, R16 ;  /* 0x000000100d107221 */ /* 0x020fc80000000000 */
[----:B------:R-:W-:-:S04]  /*05d0*/  FADD R17, R16, R17 ;  /* 0x0000001110117221 */ /* 0x000fc80000000000 */
[----:B------:R-:W-:-:S05]  /*05e0*/  FMUL R17, R17, 0.80000001192092895508 ;  /* 0x3f4ccccd11117820 */ /* 0x000fca0000400000 */
[----:B------:R-:W-:Y:S01]  /*05f0*/  STG.E desc[UR4][R14.64], R17 ;  /* 0x000000110e007986 */ /* 0x000fe2000c101904 */
[----:B------:R-:W-:Y:S05]  /*0600*/  EXIT ;  /* 0x000000000000794d */ /* 0x000fea0003800000 */
.L_x_0:
[----:B------:R-:W-:-:S00]  /*0610*/  BRA `(.L_x_0) ;  /* 0xfffffffc00fc7947 */ /* 0x000fc0000383ffff */
[----:B------:R-:W-:-:S00]  /*0620*/  NOP ;  /* 0x0000000000007918 */ /* 0x000fc00000000000 */
        /* <DEDUP_REMOVED lines=13> */
.L_x_1:


//--------------------- .nv.shared.reserved.0     --------------------------
	.section	.nv.shared.reserved.0,"aw",@nobits
	.weak		__nv_reservedSMEM_offset_0_alias
	.size		__nv_reservedSMEM_offset_0_alias, 0, 64
	.other		__nv_reservedSMEM_offset_0_alias,@"STO_CUDA_RESERVED_SHARED STV_DEFAULT"
__nv_reservedSMEM_offset_0_alias:
	.zero		0
	.zero		64


//--------------------- .nv.constant0._Z16jacobiRelaxationPfS_i --------------------------
	.section	.nv.constant0._Z16jacobiRelaxationPfS_i,"a",@progbits
	.sectionflags	@""
	.align	4
.nv.constant0._Z16jacobiRelaxationPfS_i:
	.zero		916


//--------------------- SYMBOLS --------------------------

	.type		.nv.reservedSmem.offset0,@object
	.size		.nv.reservedSmem.offset0,0x4
